//
// Generated by NVIDIA NVVM Compiler
//
// Compiler Build ID: CL-36424714
// Cuda compilation tools, release 13.0, V13.0.88
// Based on NVVM 20.0.0
//

.version 9.0
.target sm_100
.address_size 64

	// .globl	_Z6gatherPKfPKlPfi

.visible .entry _Z6gatherPKfPKlPfi(
	.param .u64 .ptr .align 1 _Z6gatherPKfPKlPfi_param_0,
	.param .u64 .ptr .align 1 _Z6gatherPKfPKlPfi_param_1,
	.param .u64 .ptr .align 1 _Z6gatherPKfPKlPfi_param_2,
	.param .u32 _Z6gatherPKfPKlPfi_param_3
)
{
	.reg .pred 	%p<3>;
	.reg .b32 	%r<17>;
	.reg .b32 	%f<5>;
	.reg .b64 	%rd<16>;

	ld.param.u64 	%rd2, [_Z6gatherPKfPKlPfi_param_0];
	ld.param.u64 	%rd3, [_Z6gatherPKfPKlPfi_param_1];
	ld.param.u64 	%rd4, [_Z6gatherPKfPKlPfi_param_2];
	ld.param.u32 	%r2, [_Z6gatherPKfPKlPfi_param_3];
	mov.u32 	%r3, %ctaid.x;
	mov.u32 	%r4, %ntid.x;
	mov.u32 	%r5, %tid.x;
	mad.lo.s32 	%r1, %r3, %r4, %r5;
	mul.lo.s32 	%r6, %r2, 1536;
	setp.ge.s32 	%p1, %r1, %r6;
	@%p1 bra 	$L__BB0_4;
	cvta.to.global.u64 	%rd5, %rd3;
	mul.hi.s32 	%r7, %r1, 715827883;
	shr.u32 	%r8, %r7, 31;
	shr.s32 	%r9, %r7, 8;
	add.s32 	%r10, %r9, %r8;
	mul.wide.s32 	%rd6, %r10, 8;
	add.s64 	%rd7, %rd5, %rd6;
	ld.global.u64 	%rd1, [%rd7];
	setp.gt.u64 	%p2, %rd1, 127;
	mov.f32 	%f4, 0f00000000;
	@%p2 bra 	$L__BB0_3;
	shr.u32 	%r13, %r7, 8;
	add.s32 	%r14, %r13, %r8;
	mul.lo.s32 	%r15, %r14, 1536;
	sub.s32 	%r16, %r1, %r15;
	cvt.s64.s32 	%rd8, %r16;
	mad.lo.s64 	%rd9, %rd1, 1536, %rd8;
	cvta.to.global.u64 	%rd10, %rd2;
	shl.b64 	%rd11, %rd9, 2;
	add.s64 	%rd12, %rd10, %rd11;
	ld.global.f32 	%f4, [%rd12];
$L__BB0_3:
	cvta.to.global.u64 	%rd13, %rd4;
	mul.wide.s32 	%rd14, %r1, 4;
	add.s64 	%rd15, %rd13, %rd14;
	st.global.f32 	[%rd15], %f4;
$L__BB0_4:
	ret;

}


// ===== COMPILED SASS (sm_100) =====

	.target	sm_100

	.elftype	@"ET_EXEC"


//--------------------- .note.nv.tkinfo           --------------------------
	.section	.note.nv.tkinfo,"",@"SHT_NOTE"
	.sectionflags	@"SHF_NOTE_NV_TKINFO"
	.tkinfo
        /*0018*/ 	.word	0x00000002
        /*0030*/ 	.string	""
        /*0030*/ 	.string	"ptxas"
        /*0030*/ 	.string	"Cuda compilation tools, release 13.0, V13.0.88"
        /*0030*/ 	.string	"Build cuda_13.0.r13.0/compiler.36424714_0"
        /*0030*/ 	.string	"-arch sm_100 -m 64 "



//--------------------- .note.nv.cuinfo           --------------------------
	.section	.note.nv.cuinfo,"",@"SHT_NOTE"
	.sectionflags	@"SHF_NOTE_NV_CUINFO"
        /*0018*/ 	.short	0x0002
        /*001a*/ 	.short	0x0064
        /*001c*/ 	.short	0x0082
	.zero		2


//--------------------- .nv.info                  --------------------------
	.section	.nv.info,"",@"SHT_CUDA_INFO"
	.align	4


	//----- nvinfo : EIATTR_REGCOUNT
	.align		4
        /*0000*/ 	.byte	0x04, 0x2f
        /*0002*/ 	.short	(.L_1 - .L_0)
	.align		4
.L_0:
        /*0004*/ 	.word	index@(_Z6gatherPKfPKlPfi)
        /*0008*/ 	.word	0x0000000e


	//----- nvinfo : EIATTR_FRAME_SIZE
	.align		4
.L_1:
        /*000c*/ 	.byte	0x04, 0x11
        /*000e*/ 	.short	(.L_3 - .L_2)
	.align		4
.L_2:
        /*0010*/ 	.word	index@(_Z6gatherPKfPKlPfi)
        /*0014*/ 	.word	0x00000000


	//----- nvinfo : EIATTR_MIN_STACK_SIZE
	.align		4
.L_3:
        /*0018*/ 	.byte	0x04, 0x12
        /*001a*/ 	.short	(.L_5 - .L_4)
	.align		4
.L_4:
        /*001c*/ 	.word	index@(_Z6gatherPKfPKlPfi)
        /*0020*/ 	.word	0x00000000
.L_5:


//--------------------- .nv.compat                --------------------------
	.section	.nv.compat,"",@"SHT_CUDA_COMPAT_INFO"
	.align	4
        /*0000*/ 	.byte	0x02, 0x09, 0x00, 0x00, 0x02, 0x02, 0x01, 0x00, 0x02, 0x05, 0x05, 0x00, 0x03, 0x07, 0x01, 0x01
        /*0010*/ 	.byte	0x02, 0x03, 0x00, 0x00, 0x02, 0x06, 0x01, 0x00, 0x04, 0x0b, 0x08, 0x00, 0x09, 0x00, 0x00, 0x00
        /*0020*/ 	.byte	0x00, 0x00, 0x00, 0x00


//--------------------- .nv.info._Z6gatherPKfPKlPfi --------------------------
	.section	.nv.info._Z6gatherPKfPKlPfi,"",@"SHT_CUDA_INFO"
	.sectionflags	@""
	.align	4


	//----- nvinfo : EIATTR_CUDA_API_VERSION
	.align		4
        /*0000*/ 	.byte	0x04, 0x37
        /*0002*/ 	.short	(.L_7 - .L_6)
.L_6:
        /*0004*/ 	.word	0x00000082


	//----- nvinfo : EIATTR_KPARAM_INFO
	.align		4
.L_7:
        /*0008*/ 	.byte	0x04, 0x17
        /*000a*/ 	.short	(.L_9 - .L_8)
.L_8:
        /*000c*/ 	.word	0x00000000
        /*0010*/ 	.short	0x0003
        /*0012*/ 	.short	0x0018
        /*0014*/ 	.byte	0x00, 0xf0, 0x11, 0x00


	//----- nvinfo : EIATTR_KPARAM_INFO
	.align		4
.L_9:
        /*0018*/ 	.byte	0x04, 0x17
        /*001a*/ 	.short	(.L_11 - .L_10)
.L_10:
        /*001c*/ 	.word	0x00000000
        /*0020*/ 	.short	0x0002
        /*0022*/ 	.short	0x0010
        /*0024*/ 	.byte	0x00, 0xf5, 0x21, 0x00


	//----- nvinfo : EIATTR_KPARAM_INFO
	.align		4
.L_11:
        /*0028*/ 	.byte	0x04, 0x17
        /*002a*/ 	.short	(.L_13 - .L_12)
.L_12:
        /*002c*/ 	.word	0x00000000
        /*0030*/ 	.short	0x0001
        /*0032*/ 	.short	0x0008
        /*0034*/ 	.byte	0x00, 0xf5, 0x21, 0x00


	//----- nvinfo : EIATTR_KPARAM_INFO
	.align		4
.L_13:
        /*0038*/ 	.byte	0x04, 0x17
        /*003a*/ 	.short	(.L_15 - .L_14)
.L_14:
        /*003c*/ 	.word	0x00000000
        /*0040*/ 	.short	0x0000
        /*0042*/ 	.short	0x0000
        /*0044*/ 	.byte	0x00, 0xf5, 0x21, 0x00


	//----- nvinfo : EIATTR_SPARSE_MMA_MASK
	.align		4
.L_15:
        /*0048*/ 	.byte	0x03, 0x50
        /*004a*/ 	.short	0x0000


	//----- nvinfo : EIATTR_MAXREG_COUNT
	.align		4
        /*004c*/ 	.byte	0x03, 0x1b
        /*004e*/ 	.short	0x00ff


	//----- nvinfo : EIATTR_MERCURY_ISA_VERSION
	.align		4
        /*0050*/ 	.byte	0x03, 0x5f
        /*0052*/ 	.short	0x0101


	//----- nvinfo : EIATTR_VRC_CTA_INIT_COUNT
	.align		4
        /*0054*/ 	.byte	0x02, 0x4a
	.zero		1
	.zero		1


	//----- nvinfo : EIATTR_EXIT_INSTR_OFFSETS
	.align		4
        /*0058*/ 	.byte	0x04, 0x1c
        /*005a*/ 	.short	(.L_17 - .L_16)


	//   ....[0]....
.L_16:
        /*005c*/ 	.word	0x00000080


	//   ....[1]....
        /*0060*/ 	.word	0x00000230


	//----- nvinfo : EIATTR_CRS_STACK_SIZE
	.align		4
.L_17:
        /*0064*/ 	.byte	0x04, 0x1e
        /*0066*/ 	.short	(.L_19 - .L_18)
.L_18:
        /*0068*/ 	.word	0x00000000


	//----- nvinfo : EIATTR_CBANK_PARAM_SIZE
	.align		4
.L_19:
        /*006c*/ 	.byte	0x03, 0x19
        /*006e*/ 	.short	0x001c


	//----- nvinfo : EIATTR_PARAM_CBANK
	.align		4
        /*0070*/ 	.byte	0x04, 0x0a
        /*0072*/ 	.short	(.L_21 - .L_20)
	.align		4
.L_20:
        /*0074*/ 	.word	index@(.nv.constant0._Z6gatherPKfPKlPfi)
        /*0078*/ 	.short	0x0380
        /*007a*/ 	.short	0x001c


	//----- nvinfo : EIATTR_SW_WAR
	.align		4
.L_21:
        /*007c*/ 	.byte	0x04, 0x36
        /*007e*/ 	.short	(.L_23 - .L_22)
.L_22:
        /*0080*/ 	.word	0x00000008
.L_23:


//--------------------- .nv.callgraph             --------------------------
	.section	.nv.callgraph,"",@"SHT_CUDA_CALLGRAPH"
	.align	4
	.sectionentsize	8
	.align		4
        /*0000*/ 	.word	0x00000000
	.align		4
        /*0004*/ 	.word	0xffffffff
	.align		4
        /*0008*/ 	.word	0x00000000
	.align		4
        /*000c*/ 	.word	0xfffffffe
	.align		4
        /*0010*/ 	.word	0x00000000
	.align		4
        /*0014*/ 	.word	0xfffffffd
	.align		4
        /*0018*/ 	.word	0x00000000
	.align		4
        /*001c*/ 	.word	0xfffffffc


//--------------------- .text._Z6gatherPKfPKlPfi  --------------------------
	.section	.text._Z6gatherPKfPKlPfi,"ax",@progbits
	.align	128
        .global         _Z6gatherPKfPKlPfi
        .type           _Z6gatherPKfPKlPfi,@function
        .size           _Z6gatherPKfPKlPfi,(.L_x_3 - _Z6gatherPKfPKlPfi)
        .other          _Z6gatherPKfPKlPfi,@"STO_CUDA_ENTRY STV_DEFAULT"
_Z6gatherPKfPKlPfi:
.text._Z6gatherPKfPKlPfi:
[----:B------:R-:W-:Y:S01]  /*0000*/  LDC R1, c[0x0][0x37c] ;  /* 0x0000df00ff017b82 */ /* 0x000fe20000000800 */
[----:B------:R-:W0:Y:S07]  /*0010*/  S2R R0, SR_TID.X ;  /* 0x0000000000007919 */ /* 0x000e2e0000002100 */
[----:B------:R-:W0:Y:S01]  /*0020*/  S2UR UR5, SR_CTAID.X ;  /* 0x00000000000579c3 */ /* 0x000e220000002500 */
[----:B------:R-:W1:Y:S07]  /*0030*/  LDCU UR4, c[0x0][0x398] ;  /* 0x00007300ff0477ac */ /* 0x000e6e0008000800 */
[----:B------:R-:W0:Y:S01]  /*0040*/  LDC R7, c[0x0][0x360] ;  /* 0x0000d800ff077b82 */ /* 0x000e220000000800 */
[----:B-1----:R-:W-:Y:S01]  /*0050*/  UIMAD UR4, UR4, 0x600, URZ ;  /* 0x00000600040478a4 */ /* 0x002fe2000f8e02ff */
[----:B0-----:R-:W-:-:S05]  /*0060*/  IMAD R7, R7, UR5, R0 ;  /* 0x0000000507077c24 */ /* 0x001fca000f8e0200 */
[----:B------:R-:W-:-:S13]  /*0070*/  ISETP.GE.AND P0, PT, R7, UR4, PT ;  /* 0x0000000407007c0c */ /* 0x000fda000bf06270 */
[----:B------:R-:W-:Y:S05]  /*0080*/  @P0 EXIT ;  /* 0x000000000000094d */ /* 0x000fea0003800000 */
[----:B------:R-:W0:Y:S01]  /*0090*/  LDC.64 R2, c[0x0][0x388] ;  /* 0x0000e200ff027b82 */ /* 0x000e220000000a00 */
[----:B------:R-:W-:Y:S01]  /*00a0*/  IMAD.HI R0, R7, 0x2aaaaaab, RZ ;  /* 0x2aaaaaab07007827 */ /* 0x000fe200078e02ff */
[----:B------:R-:W1:Y:S04]  /*00b0*/  LDCU.64 UR4, c[0x0][0x358] ;  /* 0x00006b00ff0477ac */ /* 0x000e680008000a00 */
[----:B------:R-:W-:-:S04]  /*00c0*/  SHF.R.U32.HI R9, RZ, 0x1f, R0 ;  /* 0x0000001fff097819 */ /* 0x000fc80000011600 */
[----:B------:R-:W-:-:S05]  /*00d0*/  LEA.HI.SX32 R5, R0, R9, 0x18 ;  /* 0x0000000900057211 */ /* 0x000fca00078fc2ff */
[----:B0-----:R-:W-:Y:S02]  /*00e0*/  IMAD.WIDE R2, R5, 0x8, R2 ;  /* 0x0000000805027825 */ /* 0x001fe400078e0202 */
[----:B------:R-:W0:Y:S04]  /*00f0*/  LDC.64 R4, c[0x0][0x390] ;  /* 0x0000e400ff047b82 */ /* 0x000e280000000a00 */
[----:B-1----:R-:W2:Y:S01]  /*0100*/  LDG.E.64 R2, desc[UR4][R2.64] ;  /* 0x0000000402027981 */ /* 0x002ea2000c1e1b00 */
[----:B------:R-:W-:Y:S01]  /*0110*/  BSSY.RECONVERGENT B0, `(.L_x_0) ;  /* 0x0000010000007945 */ /* 0x000fe20003800200 */
[----:B------:R-:W-:Y:S02]  /*0120*/  IMAD.MOV.U32 R11, RZ, RZ, RZ ;  /* 0x000000ffff0b7224 */ /* 0x000fe400078e00ff */
[----:B0-----:R-:W-:Y:S01]  /*0130*/  IMAD.WIDE R4, R7, 0x4, R4 ;  /* 0x0000000407047825 */ /* 0x001fe200078e0204 */
[----:B--2---:R-:W-:-:S04]  /*0140*/  ISETP.GT.U32.AND P0, PT, R2, 0x7f, PT ;  /* 0x0000007f0200780c */ /* 0x004fc80003f04070 */
[----:B------:R-:W-:-:S13]  /*0150*/  ISETP.GT.U32.AND.EX P0, PT, R3, RZ, PT, P0 ;  /* 0x000000ff0300720c */ /* 0x000fda0003f04100 */
[----:B------:R-:W-:Y:S05]  /*0160*/  @P0 BRA `(.L_x_1) ;  /* 0x0000000000280947 */ /* 0x000fea0003800000 */
[----:B------:R-:W-:Y:S01]  /*0170*/  LEA.HI R0, R0, R9, RZ, 0x18 ;  /* 0x0000000900007211 */ /* 0x000fe200078fc0ff */
[----:B------:R-:W0:Y:S01]  /*0180*/  LDCU.64 UR6, c[0x0][0x380] ;  /* 0x00007000ff0677ac */ /* 0x000e220008000a00 */
[----:B------:R-:W-:-:S03]  /*0190*/  IMAD R9, R3, 0x600, RZ ;  /* 0x0000060003097824 */ /* 0x000fc600078e02ff */
[----:B------:R-:W-:-:S05]  /*01a0*/  IMAD R6, R0, -0x600, R7 ;  /* 0xfffffa0000067824 */ /* 0x000fca00078e0207 */
[----:B------:R-:W-:-:S03]  /*01b0*/  SHF.R.S32.HI R7, RZ, 0x1f, R6 ;  /* 0x0000001fff077819 */ /* 0x000fc60000011406 */
[----:B------:R-:W-:-:S04]  /*01c0*/  IMAD.WIDE.U32 R2, R2, 0x600, R6 ;  /* 0x0000060002027825 */ /* 0x000fc800078e0006 */
[----:B------:R-:W-:Y:S01]  /*01d0*/  IMAD.IADD R3, R3, 0x1, R9 ;  /* 0x0000000103037824 */ /* 0x000fe200078e0209 */
[----:B0-----:R-:W-:-:S04]  /*01e0*/  LEA R6, P0, R2, UR6, 0x2 ;  /* 0x0000000602067c11 */ /* 0x001fc8000f8010ff */
[----:B------:R-:W-:-:S05]  /*01f0*/  LEA.HI.X R7, R2, UR7, R3, 0x2, P0 ;  /* 0x0000000702077c11 */ /* 0x000fca00080f1403 */
[----:B------:R0:W5:Y:S04]  /*0200*/  LDG.E R11, desc[UR4][R6.64] ;  /* 0x00000004060b7981 */ /* 0x000168000c1e1900 */
.L_x_1:
[----:B------:R-:W-:Y:S05]  /*0210*/  BSYNC.RECONVERGENT B0 ;  /* 0x0000000000007941 */ /* 0x000fea0003800200 */
.L_x_0:
[----:B-----5:R-:W-:Y:S01]  /*0220*/  STG.E desc[UR4][R4.64], R11 ;  /* 0x0000000b04007986 */ /* 0x020fe2000c101904 */
[----:B------:R-:W-:Y:S05]  /*0230*/  EXIT ;  /* 0x000000000000794d */ /* 0x000fea0003800000 */
.L_x_2:
[----:B------:R-:W-:-:S00]  /*0240*/  BRA `(.L_x_2) ;  /* 0xfffffffc00fc7947 */ /* 0x000fc0000383ffff */
[----:B------:R-:W-:-:S00]  /*0250*/  NOP ;  /* 0x0000000000007918 */ /* 0x000fc00000000000 */
        /* <DEDUP_REMOVED lines=10> */
.L_x_3:


//--------------------- .nv.shared.reserved.0     --------------------------
	.section	.nv.shared.reserved.0,"aw",@nobits
	.weak		__nv_reservedSMEM_offset_0_alias
	.size		__nv_reservedSMEM_offset_0_alias, 0, 64
	.other		__nv_reservedSMEM_offset_0_alias,@"STO_CUDA_RESERVED_SHARED STV_DEFAULT"
__nv_reservedSMEM_offset_0_alias:
	.zero		0
	.zero		64


//--------------------- .nv.constant0._Z6gatherPKfPKlPfi --------------------------
	.section	.nv.constant0._Z6gatherPKfPKlPfi,"a",@progbits
	.sectionflags	@""
	.align	4
.nv.constant0._Z6gatherPKfPKlPfi:
	.zero		924


//--------------------- SYMBOLS --------------------------

	.type		.nv.reservedSmem.offset0,@object
	.size		.nv.reservedSmem.offset0,0x4
